//
// Generated by NVIDIA NVVM Compiler
//
// Compiler Build ID: CL-36424714
// Cuda compilation tools, release 13.0, V13.0.88
// Based on NVVM 20.0.0
//

.version 9.0
.target sm_100
.address_size 64

	// .globl	_Z12holaMundoGPUv
.extern .func  (.param .b32 func_retval0) vprintf
(
	.param .b64 vprintf_param_0,
	.param .b64 vprintf_param_1
)
;
.global .align 1 .b8 $str[53] = {76, 97, 32, 109, 101, 116, 97, 109, 111, 114, 102, 111, 115, 105, 115, 32, 100, 101, 32, 70, 114, 97, 110, 122, 32, 75, 97, 102, 107, 97, 32, 40, 49, 57, 49, 53, 41, 44, 32, 100, 101, 115, 100, 101, 32, 108, 97, 32, 71, 80, 85, 10};

.visible .entry _Z12holaMundoGPUv()
{
	.reg .b32 	%r<3>;
	.reg .b64 	%rd<3>;

	mov.u64 	%rd1, $str;
	cvta.global.u64 	%rd2, %rd1;
	{ // callseq 0, 0
	.param .b64 param0;
	st.param.b64 	[param0], %rd2;
	.param .b64 param1;
	st.param.b64 	[param1], 0;
	.param .b32 retval0;
	call.uni (retval0), 
	vprintf, 
	(
	param0, 
	param1
	);
	ld.param.b32 	%r1, [retval0];
	} // callseq 0
	ret;

}


// ===== COMPILED SASS (sm_100) =====

	.target	sm_100

	.elftype	@"ET_EXEC"


//--------------------- .note.nv.tkinfo           --------------------------
	.section	.note.nv.tkinfo,"",@"SHT_NOTE"
	.sectionflags	@"SHF_NOTE_NV_TKINFO"
	.tkinfo
        /*0018*/ 	.word	0x00000002
        /*0030*/ 	.string	""
        /*0030*/ 	.string	"ptxas"
        /*0030*/ 	.string	"Cuda compilation tools, release 13.0, V13.0.88"
        /*0030*/ 	.string	"Build cuda_13.0.r13.0/compiler.36424714_0"
        /*0030*/ 	.string	"-arch sm_100 -m 64 "



//--------------------- .note.nv.cuinfo           --------------------------
	.section	.note.nv.cuinfo,"",@"SHT_NOTE"
	.sectionflags	@"SHF_NOTE_NV_CUINFO"
        /*0018*/ 	.short	0x0002
        /*001a*/ 	.short	0x0064
        /*001c*/ 	.short	0x0082
	.zero		2


//--------------------- .nv.info                  --------------------------
	.section	.nv.info,"",@"SHT_CUDA_INFO"
	.align	4


	//----- nvinfo : EIATTR_REGCOUNT
	.align		4
        /*0000*/ 	.byte	0x04, 0x2f
        /*0002*/ 	.short	(.L_2 - .L_1)
	.align		4
.L_1:
        /*0004*/ 	.word	index@(_Z12holaMundoGPUv)
        /*0008*/ 	.word	0x00000018


	//----- nvinfo : EIATTR_FRAME_SIZE
	.align		4
.L_2:
        /*000c*/ 	.byte	0x04, 0x11
        /*000e*/ 	.short	(.L_4 - .L_3)
	.align		4
.L_3:
        /*0010*/ 	.word	index@(_Z12holaMundoGPUv)
        /*0014*/ 	.word	0x00000000


	//----- nvinfo : EIATTR_MIN_STACK_SIZE
	.align		4
.L_4:
        /*0018*/ 	.byte	0x04, 0x12
        /*001a*/ 	.short	(.L_6 - .L_5)
	.align		4
.L_5:
        /*001c*/ 	.word	index@(_Z12holaMundoGPUv)
        /*0020*/ 	.word	0x00000000
.L_6:


//--------------------- .nv.compat                --------------------------
	.section	.nv.compat,"",@"SHT_CUDA_COMPAT_INFO"
	.align	4
        /*0000*/ 	.byte	0x02, 0x09, 0x00, 0x00, 0x02, 0x02, 0x01, 0x00, 0x02, 0x05, 0x05, 0x00, 0x03, 0x07, 0x01, 0x01
        /*0010*/ 	.byte	0x02, 0x03, 0x00, 0x00, 0x02, 0x06, 0x01, 0x00, 0x04, 0x0b, 0x08, 0x00, 0x09, 0x00, 0x00, 0x00
        /*0020*/ 	.byte	0x00, 0x00, 0x00, 0x00


//--------------------- .nv.info._Z12holaMundoGPUv --------------------------
	.section	.nv.info._Z12holaMundoGPUv,"",@"SHT_CUDA_INFO"
	.sectionflags	@""
	.align	4


	//----- nvinfo : EIATTR_CUDA_API_VERSION
	.align		4
        /*0000*/ 	.byte	0x04, 0x37
        /*0002*/ 	.short	(.L_8 - .L_7)
.L_7:
        /*0004*/ 	.word	0x00000082


	//----- nvinfo : EIATTR_SPARSE_MMA_MASK
	.align		4
.L_8:
        /*0008*/ 	.byte	0x03, 0x50
        /*000a*/ 	.short	0x0000


	//----- nvinfo : EIATTR_MAXREG_COUNT
	.align		4
        /*000c*/ 	.byte	0x03, 0x1b
        /*000e*/ 	.short	0x00ff


	//----- nvinfo : EIATTR_EXTERNS
	.align		4
        /*0010*/ 	.byte	0x04, 0x0f
        /*0012*/ 	.short	(.L_10 - .L_9)


	//   ....[0]....
	.align		4
.L_9:
        /*0014*/ 	.word	index@(vprintf)


	//----- nvinfo : EIATTR_MERCURY_ISA_VERSION
	.align		4
.L_10:
        /*0018*/ 	.byte	0x03, 0x5f
        /*001a*/ 	.short	0x0101


	//----- nvinfo : EIATTR_VRC_CTA_INIT_COUNT
	.align		4
        /*001c*/ 	.byte	0x02, 0x4a
	.zero		1
	.zero		1


	//----- nvinfo : EIATTR_SYSCALL_OFFSETS
	.align		4
        /*0020*/ 	.byte	0x04, 0x46
        /*0022*/ 	.short	(.L_12 - .L_11)


	//   ....[0]....
.L_11:
        /*0024*/ 	.word	0x00000080


	//----- nvinfo : EIATTR_EXIT_INSTR_OFFSETS
	.align		4
.L_12:
        /*0028*/ 	.byte	0x04, 0x1c
        /*002a*/ 	.short	(.L_14 - .L_13)


	//   ....[0]....
.L_13:
        /*002c*/ 	.word	0x00000090


	//----- nvinfo : EIATTR_SW_WAR
	.align		4
.L_14:
        /*0030*/ 	.byte	0x04, 0x36
        /*0032*/ 	.short	(.L_16 - .L_15)
.L_15:
        /*0034*/ 	.word	0x00000008
.L_16:


//--------------------- .nv.callgraph             --------------------------
	.section	.nv.callgraph,"",@"SHT_CUDA_CALLGRAPH"
	.align	4
	.sectionentsize	8
	.align		4
        /*0000*/ 	.word	0x00000000
	.align		4
        /*0004*/ 	.word	0xffffffff
	.align		4
        /*0008*/ 	.word	index@(_Z12holaMundoGPUv)
	.align		4
        /*000c*/ 	.word	index@(vprintf)
	.align		4
        /*0010*/ 	.word	0x00000000
	.align		4
        /*0014*/ 	.word	0xfffffffe
	.align		4
        /*0018*/ 	.word	0x00000000
	.align		4
        /*001c*/ 	.word	0xfffffffd
	.align		4
        /*0020*/ 	.word	0x00000000
	.align		4
        /*0024*/ 	.word	0xfffffffc


//--------------------- .nv.constant4             --------------------------
	.section	.nv.constant4,"a",@progbits
	.align	8
	.align		8
.nv.constant4:
        /*0000*/ 	.dword	vprintf
	.align		8
        /*0008*/ 	.dword	$str


//--------------------- .text._Z12holaMundoGPUv   --------------------------
	.section	.text._Z12holaMundoGPUv,"ax",@progbits
	.align	128
        .global         _Z12holaMundoGPUv
        .type           _Z12holaMundoGPUv,@function
        .size           _Z12holaMundoGPUv,(.L_x_2 - _Z12holaMundoGPUv)
        .other          _Z12holaMundoGPUv,@"STO_CUDA_ENTRY STV_DEFAULT"
_Z12holaMundoGPUv:
.text._Z12holaMundoGPUv:
[----:B------:R-:W0:Y:S01]  /*0000*/  LDC R1, c[0x0][0x37c] ;  /* 0x0000df00ff017b82 */ /* 0x000e220000000800 */
[----:B------:R-:W-:Y:S01]  /*0010*/  MOV R0, 0x0 ;  /* 0x0000000000007802 */ /* 0x000fe20000000f00 */
[----:B------:R-:W1:Y:S01]  /*0020*/  LDCU.64 UR4, c[0x4][0x8] ;  /* 0x01000100ff0477ac */ /* 0x000e620008000a00 */
[----:B------:R-:W-:-:S05]  /*0030*/  CS2R R6, SRZ ;  /* 0x0000000000067805 */ /* 0x000fca000001ff00 */
[----:B------:R2:W3:Y:S01]  /*0040*/  LDC.64 R2, c[0x4][R0] ;  /* 0x0100000000027b82 */ /* 0x0004e20000000a00 */
[----:B-1----:R-:W-:Y:S02]  /*0050*/  IMAD.U32 R4, RZ, RZ, UR4 ;  /* 0x00000004ff047e24 */ /* 0x002fe4000f8e00ff */
[----:B--2---:R-:W-:-:S07]  /*0060*/  IMAD.U32 R5, RZ, RZ, UR5 ;  /* 0x00000005ff057e24 */ /* 0x004fce000f8e00ff */
[----:B------:R-:W-:-:S07]  /*0070*/  LEPC R20, `(.L_x_0) ;  /* 0x000000001014794e */ /* 0x000fce0000000000 */
[----:B0--3--:R-:W-:Y:S05]  /*0080*/  CALL.ABS.NOINC R2 ;  /* 0x0000000002007343 */ /* 0x009fea0003c00000 */
.L_x_0:
[----:B------:R-:W-:Y:S05]  /*0090*/  EXIT ;  /* 0x000000000000794d */ /* 0x000fea0003800000 */
.L_x_1:
[----:B------:R-:W-:-:S00]  /*00a0*/  BRA `(.L_x_1) ;  /* 0xfffffffc00fc7947 */ /* 0x000fc0000383ffff */
[----:B------:R-:W-:-:S00]  /*00b0*/  NOP ;  /* 0x0000000000007918 */ /* 0x000fc00000000000 */
        /* <DEDUP_REMOVED lines=12> */
.L_x_2:


//--------------------- .nv.global.init           --------------------------
	.section	.nv.global.init,"aw",@progbits
.nv.global.init:
	.type		$str,@object
	.size		$str,(.L_0 - $str)
$str:
        /*0000*/ 	.byte	0x4c, 0x61, 0x20, 0x6d, 0x65, 0x74, 0x61, 0x6d, 0x6f, 0x72, 0x66, 0x6f, 0x73, 0x69, 0x73, 0x20
        /*0010*/ 	.byte	0x64, 0x65, 0x20, 0x46, 0x72, 0x61, 0x6e, 0x7a, 0x20, 0x4b, 0x61, 0x66, 0x6b, 0x61, 0x20, 0x28
        /*0020*/ 	.byte	0x31, 0x39, 0x31, 0x35, 0x29, 0x2c, 0x20, 0x64, 0x65, 0x73, 0x64, 0x65, 0x20, 0x6c, 0x61, 0x20
        /*0030*/ 	.byte	0x47, 0x50, 0x55, 0x0a, 0x00
.L_0:


//--------------------- .nv.shared.reserved.0     --------------------------
	.section	.nv.shared.reserved.0,"aw",@nobits
	.weak		__nv_reservedSMEM_offset_0_alias
	.size		__nv_reservedSMEM_offset_0_alias, 0, 64
	.other		__nv_reservedSMEM_offset_0_alias,@"STO_CUDA_RESERVED_SHARED STV_DEFAULT"
__nv_reservedSMEM_offset_0_alias:
	.zero		0
	.zero		64


//--------------------- .nv.constant0._Z12holaMundoGPUv --------------------------
	.section	.nv.constant0._Z12holaMundoGPUv,"a",@progbits
	.sectionflags	@""
	.align	4
.nv.constant0._Z12holaMundoGPUv:
	.zero		896


//--------------------- SYMBOLS --------------------------

	.type		.nv.reservedSmem.offset0,@object
	.size		.nv.reservedSmem.offset0,0x4
	.type		vprintf,@function
